	.headerflags	@"EF_CUDA_TEXMODE_UNIFIED EF_CUDA_64BIT_ADDRESS EF_CUDA_ACCELERATORS EF_CUDA_SM90 EF_CUDA_VIRTUAL_SM(EF_CUDA_SM90)"
	.elftype	@"ET_EXEC"


//--------------------- .nv.info                  --------------------------
	.section	.nv.info,"",@"SHT_CUDA_INFO"
	.align	4


	//----- nvinfo : EIATTR_REGCOUNT
	.align		4
        /*0000*/ 	.byte	0x04, 0x2f
        /*0002*/ 	.short	(.L_1 - .L_0)
	.align		4
.L_0:
        /*0004*/ 	.word	index@(triton_poi_fused_5)
        /*0008*/ 	.word	0x0000001e


	//----- nvinfo : EIATTR_MIN_STACK_SIZE
	.align		4
.L_1:
        /*000c*/ 	.byte	0x04, 0x12
        /*000e*/ 	.short	(.L_3 - .L_2)
	.align		4
.L_2:
        /*0010*/ 	.word	index@(triton_poi_fused_5)
        /*0014*/ 	.word	0x00000000


	//----- nvinfo : EIATTR_FRAME_SIZE
	.align		4
.L_3:
        /*0018*/ 	.byte	0x04, 0x11
        /*001a*/ 	.short	(.L_5 - .L_4)
	.align		4
.L_4:
        /*001c*/ 	.word	index@(triton_poi_fused_5)
        /*0020*/ 	.word	0x00000000


	//----- nvinfo : EIATTR_MIN_STACK_SIZE
	.align		4
.L_5:
        /*0024*/ 	.byte	0x04, 0x12
        /*0026*/ 	.short	(.L_7 - .L_6)
	.align		4
.L_6:
        /*0028*/ 	.word	index@(triton_poi_fused_5)
        /*002c*/ 	.word	0x00000000
.L_7:


//--------------------- .nv.info.triton_poi_fused_5 --------------------------
	.section	.nv.info.triton_poi_fused_5,"",@"SHT_CUDA_INFO"
	.sectionflags	@""
	.align	4


	//----- nvinfo : EIATTR_CUDA_API_VERSION
	.align		4
        /*0000*/ 	.byte	0x04, 0x37
        /*0002*/ 	.short	(.L_9 - .L_8)
.L_8:
        /*0004*/ 	.word	0x0000007c


	//----- nvinfo : EIATTR_KPARAM_INFO
	.align		4
.L_9:
        /*0008*/ 	.byte	0x04, 0x17
        /*000a*/ 	.short	(.L_11 - .L_10)
.L_10:
        /*000c*/ 	.word	0x00000000
        /*0010*/ 	.short	0x0003
        /*0012*/ 	.short	0x0014
        /*0014*/ 	.byte	0x00, 0xf0, 0x11, 0x00


	//----- nvinfo : EIATTR_KPARAM_INFO
	.align		4
.L_11:
        /*0018*/ 	.byte	0x04, 0x17
        /*001a*/ 	.short	(.L_13 - .L_12)
.L_12:
        /*001c*/ 	.word	0x00000000
        /*0020*/ 	.short	0x0002
        /*0022*/ 	.short	0x0010
        /*0024*/ 	.byte	0x00, 0xf0, 0x11, 0x00


	//----- nvinfo : EIATTR_KPARAM_INFO
	.align		4
.L_13:
        /*0028*/ 	.byte	0x04, 0x17
        /*002a*/ 	.short	(.L_15 - .L_14)
.L_14:
        /*002c*/ 	.word	0x00000000
        /*0030*/ 	.short	0x0001
        /*0032*/ 	.short	0x0008
        /*0034*/ 	.byte	0x00, 0xf4, 0x21, 0x00


	//----- nvinfo : EIATTR_KPARAM_INFO
	.align		4
.L_15:
        /*0038*/ 	.byte	0x04, 0x17
        /*003a*/ 	.short	(.L_17 - .L_16)
.L_16:
        /*003c*/ 	.word	0x00000000
        /*0040*/ 	.short	0x0000
        /*0042*/ 	.short	0x0000
        /*0044*/ 	.byte	0x00, 0xf4, 0x21, 0x00


	//----- nvinfo : EIATTR_SPARSE_MMA_MASK
	.align		4
.L_17:
        /*0048*/ 	.byte	0x03, 0x50
        /*004a*/ 	.short	0x0000


	//----- nvinfo : EIATTR_MAXREG_COUNT
	.align		4
        /*004c*/ 	.byte	0x03, 0x1b
        /*004e*/ 	.short	0x00ff


	//----- nvinfo : EIATTR_EXIT_INSTR_OFFSETS
	.align		4
        /*0050*/ 	.byte	0x04, 0x1c
        /*0052*/ 	.short	(.L_19 - .L_18)


	//   ....[0]....
.L_18:
        /*0054*/ 	.word	0x000006c0


	//   ....[1]....
        /*0058*/ 	.word	0x00000710


	//----- nvinfo : EIATTR_REQNTID
	.align		4
.L_19:
        /*005c*/ 	.byte	0x04, 0x10
        /*005e*/ 	.short	(.L_21 - .L_20)
.L_20:
        /*0060*/ 	.word	0x00000080
        /*0064*/ 	.word	0x00000001
        /*0068*/ 	.word	0x00000001


	//----- nvinfo : EIATTR_CBANK_PARAM_SIZE
	.align		4
.L_21:
        /*006c*/ 	.byte	0x03, 0x19
        /*006e*/ 	.short	0x0018


	//----- nvinfo : EIATTR_PARAM_CBANK
	.align		4
        /*0070*/ 	.byte	0x04, 0x0a
        /*0072*/ 	.short	(.L_23 - .L_22)
	.align		4
.L_22:
        /*0074*/ 	.word	index@(.nv.constant0.triton_poi_fused_5)
        /*0078*/ 	.short	0x0210
        /*007a*/ 	.short	0x0018


	//----- nvinfo : EIATTR_SW_WAR
	.align		4
.L_23:
        /*007c*/ 	.byte	0x04, 0x36
        /*007e*/ 	.short	(.L_25 - .L_24)
.L_24:
        /*0080*/ 	.word	0x00000008
.L_25:


//--------------------- .nv.callgraph             --------------------------
	.section	.nv.callgraph,"",@"SHT_CUDA_CALLGRAPH"
	.align	4
	.sectionentsize	8
	.align		4
        /*0000*/ 	.word	0x00000000
	.align		4
        /*0004*/ 	.word	0xffffffff
	.align		4
        /*0008*/ 	.word	0x00000000
	.align		4
        /*000c*/ 	.word	0xfffffffe
	.align		4
        /*0010*/ 	.word	0x00000000
	.align		4
        /*0014*/ 	.word	0xfffffffd
	.align		4
        /*0018*/ 	.word	0x00000000
	.align		4
        /*001c*/ 	.word	0xfffffffc


//--------------------- .text.triton_poi_fused_5  --------------------------
	.section	.text.triton_poi_fused_5,"ax",@progbits
	.sectionflags	@"SHF_BARRIERS=1"
	.align	128
        .global         triton_poi_fused_5
        .type           triton_poi_fused_5,@function
        .size           triton_poi_fused_5,(.L_x_1 - triton_poi_fused_5)
        .other          triton_poi_fused_5,@"STO_CUDA_ENTRY STV_DEFAULT"
triton_poi_fused_5:
.text.triton_poi_fused_5:
[----:B------:R-:W0:Y:S01]  /*0000*/  LDC R1, c[0x0][0x28] ;  /* 0x00000a00ff017b82 */ /* 0x000e220000000800 */
[----:B------:R-:W1:Y:S07]  /*0010*/  S2R R19, SR_CTAID.Z ;  /* 0x0000000000137919 */ /* 0x000e6e0000002700 */
[----:B------:R-:W1:Y:S01]  /*0020*/  S2UR UR4, SR_CTAID.Y ;  /* 0x00000000000479c3 */ /* 0x000e620000002600 */
[----:B------:R-:W-:Y:S01]  /*0030*/  IMAD.MOV.U32 R14, RZ, RZ, RZ ;  /* 0x000000ffff0e7224 */ /* 0x000fe200078e00ff */
[----:B------:R-:W-:Y:S01]  /*0040*/  ULDC.64 UR6, c[0x0][0x208] ;  /* 0x0000820000067ab9 */ /* 0x000fe20000000a00 */
[----:B------:R-:W2:Y:S01]  /*0050*/  S2R R15, SR_CTAID.X ;  /* 0x00000000000f7919 */ /* 0x000ea20000002500 */
[----:B------:R-:W3:Y:S04]  /*0060*/  S2R R18, SR_TID.X ;  /* 0x0000000000127919 */ /* 0x000ee80000002100 */
[----:B------:R-:W1:Y:S08]  /*0070*/  LDC R0, c[0x0][0x10] ;  /* 0x00000400ff007b82 */ /* 0x000e700000000800 */
[----:B------:R-:W4:Y:S01]  /*0080*/  LDC.64 R16, c[0x0][0x210] ;  /* 0x00008400ff107b82 */ /* 0x000f220000000a00 */
[----:B-1----:R-:W-:-:S02]  /*0090*/  IMAD R19, R19, R0, UR4 ;  /* 0x0000000413137e24 */ /* 0x002fc4000f8e0200 */
[----:B--2---:R-:W-:Y:S02]  /*00a0*/  IMAD.SHL.U32 R15, R15, 0x10, RZ ;  /* 0x000000100f0f7824 */ /* 0x004fe400078e00ff */
[----:B------:R-:W-:Y:S01]  /*00b0*/  IMAD.SHL.U32 R19, R19, 0x40, RZ ;  /* 0x0000004013137824 */ /* 0x000fe200078e00ff */
[----:B---3--:R-:W-:Y:S02]  /*00c0*/  SHF.R.U32.HI R0, RZ, 0x4, R18 ;  /* 0x00000004ff007819 */ /* 0x008fe40000011612 */
[----:B------:R-:W-:Y:S02]  /*00d0*/  LOP3.LUT R4, R15, 0xf, R18, 0xf8, !PT ;  /* 0x0000000f0f047812 */ /* 0x000fe400078ef812 */
[----:B------:R-:W-:Y:S02]  /*00e0*/  SGXT.U32 R0, R0, 0x3 ;  /* 0x000000030000781a */ /* 0x000fe40000000000 */
[----:B------:R-:W-:Y:S02]  /*00f0*/  ISETP.GE.AND P0, PT, R4, 0x9, PT ;  /* 0x000000090400780c */ /* 0x000fe40003f06270 */
[----:B------:R-:W-:-:S02]  /*0100*/  LOP3.LUT R3, R19, 0x8, R0, 0xfe, !PT ;  /* 0x0000000813037812 */ /* 0x000fc400078efe00 */
[----:B------:R-:W-:Y:S02]  /*0110*/  LOP3.LUT R2, R19, R0, RZ, 0xfc, !PT ;  /* 0x0000000013027212 */ /* 0x000fe400078efcff */
[C---:B------:R-:W-:Y:S01]  /*0120*/  ISETP.LT.AND P2, PT, R3.reuse, 0x24000, !P0 ;  /* 0x000240000300780c */ /* 0x040fe20004741270 */
[--C-:B------:R-:W-:Y:S01]  /*0130*/  IMAD R3, R3, 0x9, R4.reuse ;  /* 0x0000000903037824 */ /* 0x100fe200078e0204 */
[----:B------:R-:W-:Y:S01]  /*0140*/  LOP3.LUT R6, R19, 0x10, R0, 0xfe, !PT ;  /* 0x0000001013067812 */ /* 0x000fe200078efe00 */
[C---:B------:R-:W-:Y:S01]  /*0150*/  IMAD R5, R2.reuse, 0x9, R4 ;  /* 0x0000000902057824 */ /* 0x040fe200078e0204 */
[----:B------:R-:W-:Y:S02]  /*0160*/  LOP3.LUT R7, R19, 0x18, R0, 0xfe, !PT ;  /* 0x0000001813077812 */ /* 0x000fe400078efe00 */
[----:B------:R-:W-:Y:S01]  /*0170*/  ISETP.LT.AND P1, PT, R2, 0x24000, !P0 ;  /* 0x000240000200780c */ /* 0x000fe20004721270 */
[----:B----4-:R-:W-:Y:S01]  /*0180*/  IMAD.WIDE R2, R3, 0x4, R16 ;  /* 0x0000000403027825 */ /* 0x010fe200078e0210 */
[----:B------:R-:W-:-:S02]  /*0190*/  ISETP.LT.AND P6, PT, R6, 0x24000, !P0 ;  /* 0x000240000600780c */ /* 0x000fc400047c1270 */
[----:B------:R-:W-:Y:S02]  /*01a0*/  LOP3.LUT R8, R19, 0x20, R0, 0xfe, !PT ;  /* 0x0000002013087812 */ /* 0x000fe400078efe00 */
[----:B------:R-:W-:Y:S01]  /*01b0*/  ISETP.LT.AND P5, PT, R7, 0x24000, !P0 ;  /* 0x000240000700780c */ /* 0x000fe200047a1270 */
[----:B------:R1:W2:Y:S01]  /*01c0*/  @P2 LDG.E.EL R14, desc[UR6][R2.64] ;  /* 0x00000006020e2981 */ /* 0x0002a2000c2e1900 */
[----:B------:R-:W-:Y:S02]  /*01d0*/  LOP3.LUT R4, R19, 0x28, R0, 0xfe, !PT ;  /* 0x0000002813047812 */ /* 0x000fe400078efe00 */
[----:B------:R-:W-:Y:S02]  /*01e0*/  LOP3.LUT R6, R19, 0x30, R0, 0xfe, !PT ;  /* 0x0000003013067812 */ /* 0x000fe400078efe00 */
[----:B------:R-:W-:Y:S02]  /*01f0*/  LOP3.LUT R7, R19, 0x38, R0, 0xfe, !PT ;  /* 0x0000003813077812 */ /* 0x000fe400078efe00 */
[----:B------:R-:W-:-:S02]  /*0200*/  ISETP.LT.AND P4, PT, R8, 0x24000, !P0 ;  /* 0x000240000800780c */ /* 0x000fc40004781270 */
[----:B------:R-:W-:Y:S02]  /*0210*/  ISETP.LT.AND P3, PT, R4, 0x24000, !P0 ;  /* 0x000240000400780c */ /* 0x000fe40004761270 */
[----:B------:R-:W-:Y:S02]  /*0220*/  ISETP.LT.AND P2, PT, R6, 0x24000, !P0 ;  /* 0x000240000600780c */ /* 0x000fe40004741270 */
[----:B------:R-:W-:Y:S01]  /*0230*/  ISETP.LT.AND P0, PT, R7, 0x24000, !P0 ;  /* 0x000240000700780c */ /* 0x000fe20004701270 */
[C---:B------:R-:W-:Y:S02]  /*0240*/  VIADD R7, R5.reuse, 0x90 ;  /* 0x0000009005077836 */ /* 0x040fe40000000000 */
[C---:B------:R-:W-:Y:S02]  /*0250*/  VIADD R9, R5.reuse, 0xd8 ;  /* 0x000000d805097836 */ /* 0x040fe40000000000 */
[C---:B------:R-:W-:Y:S02]  /*0260*/  VIADD R11, R5.reuse, 0x120 ;  /* 0x00000120050b7836 */ /* 0x040fe40000000000 */
[----:B------:R-:W-:-:S02]  /*0270*/  VIADD R13, R5, 0x168 ;  /* 0x00000168050d7836 */ /* 0x000fc40000000000 */
[C---:B------:R-:W-:Y:S02]  /*0280*/  VIADD R23, R5.reuse, 0x1b0 ;  /* 0x000001b005177836 */ /* 0x040fe40000000000 */
[C---:B------:R-:W-:Y:S02]  /*0290*/  VIADD R25, R5.reuse, 0x1f8 ;  /* 0x000001f805197836 */ /* 0x040fe40000000000 */
[----:B-1----:R-:W-:-:S04]  /*02a0*/  IMAD.WIDE R2, R5, 0x4, R16 ;  /* 0x0000000405027825 */ /* 0x002fc800078e0210 */
[----:B------:R-:W-:-:S04]  /*02b0*/  IMAD.WIDE R4, R7, 0x4, R16 ;  /* 0x0000000407047825 */ /* 0x000fc800078e0210 */
[----:B------:R-:W-:-:S04]  /*02c0*/  IMAD.WIDE R6, R9, 0x4, R16 ;  /* 0x0000000409067825 */ /* 0x000fc800078e0210 */
[----:B------:R-:W-:Y:S01]  /*02d0*/  IMAD.WIDE R8, R11, 0x4, R16 ;  /* 0x000000040b087825 */ /* 0x000fe200078e0210 */
[----:B------:R-:W-:-:S03]  /*02e0*/  CS2R R20, SRZ ;  /* 0x0000000000147805 */ /* 0x000fc6000001ff00 */
[----:B------:R-:W-:-:S03]  /*02f0*/  IMAD.WIDE R10, R13, 0x4, R16 ;  /* 0x000000040d0a7825 */ /* 0x000fc600078e0210 */
[----:B------:R1:W3:Y:S01]  /*0300*/  @P6 LDG.E.EL R20, desc[UR6][R4.64] ;  /* 0x0000000604146981 */ /* 0x0002e2000c2e1900 */
[--C-:B------:R-:W-:Y:S01]  /*0310*/  IMAD.WIDE R12, R23, 0x4, R16.reuse ;  /* 0x00000004170c7825 */ /* 0x100fe200078e0210 */
[----:B------:R-:W-:Y:S02]  /*0320*/  CS2R R22, SRZ ;  /* 0x0000000000167805 */ /* 0x000fe4000001ff00 */
[----:B------:R-:W4:Y:S01]  /*0330*/  @P5 LDG.E.EL R21, desc[UR6][R6.64] ;  /* 0x0000000606155981 */ /* 0x000f22000c2e1900 */
[----:B------:R-:W-:Y:S01]  /*0340*/  IMAD.WIDE R16, R25, 0x4, R16 ;  /* 0x0000000419107825 */ /* 0x000fe200078e0210 */
[----:B------:R-:W-:Y:S02]  /*0350*/  CS2R R24, SRZ ;  /* 0x0000000000187805 */ /* 0x000fe4000001ff00 */
[----:B------:R-:W5:Y:S01]  /*0360*/  @P4 LDG.E.EL R22, desc[UR6][R8.64] ;  /* 0x0000000608164981 */ /* 0x000f62000c2e1900 */
[----:B------:R-:W-:-:S03]  /*0370*/  IMAD.MOV.U32 R26, RZ, RZ, RZ ;  /* 0x000000ffff1a7224 */ /* 0x000fc600078e00ff */
[----:B------:R-:W5:Y:S04]  /*0380*/  @P3 LDG.E.EL R24, desc[UR6][R10.64] ;  /* 0x000000060a183981 */ /* 0x000f68000c2e1900 */
[----:B------:R1:W5:Y:S04]  /*0390*/  @P2 LDG.E.EL R23, desc[UR6][R12.64] ;  /* 0x000000060c172981 */ /* 0x000368000c2e1900 */
[----:B------:R1:W5:Y:S04]  /*03a0*/  @P1 LDG.E.EL R26, desc[UR6][R2.64] ;  /* 0x00000006021a1981 */ /* 0x000368000c2e1900 */
[----:B------:R-:W5:Y:S01]  /*03b0*/  @P0 LDG.E.EL R25, desc[UR6][R16.64] ;  /* 0x0000000610190981 */ /* 0x000f62000c2e1900 */
[----:B------:R-:W1:Y:S01]  /*03c0*/  S2R R27, SR_TID.X ;  /* 0x00000000001b7919 */ /* 0x000e620000002100 */
[----:B------:R-:W1:Y:S01]  /*03d0*/  S2UR UR5, SR_CgaCtaId ;  /* 0x00000000000579c3 */ /* 0x000e620000008800 */
[----:B------:R-:W-:Y:S01]  /*03e0*/  UMOV UR4, 0x400 ;  /* 0x0000040000047882 */ /* 0x000fe20000000000 */
[----:B-1----:R-:W-:Y:S01]  /*03f0*/  IMAD.SHL.U32 R4, R27, 0x40, RZ ;  /* 0x000000401b047824 */ /* 0x002fe200078e00ff */
[----:B------:R-:W-:-:S04]  /*0400*/  SHF.R.U32.HI R5, RZ, 0x4, R27 ;  /* 0x00000004ff057819 */ /* 0x000fc8000001161b */
[----:B------:R-:W-:Y:S02]  /*0410*/  SGXT.U32 R5, R5, 0x3 ;  /* 0x000000030505781a */ /* 0x000fe40000000000 */
[----:B------:R-:W-:Y:S01]  /*0420*/  LOP3.LUT R4, R4, 0x3c0, RZ, 0xc0, !PT ;  /* 0x000003c004047812 */ /* 0x000fe200078ec0ff */
[----:B0-----:R-:W-:-:S03]  /*0430*/  UPRMT UR4, UR5, 0x654, UR4 ;  /* 0x0000065405047896 */ /* 0x001fc60008000004 */
[----:B------:R-:W-:-:S04]  /*0440*/  LOP3.LUT R5, R4, R5, RZ, 0xfc, !PT ;  /* 0x0000000504057212 */ /* 0x000fc800078efcff */
[----:B------:R-:W-:-:S04]  /*0450*/  LEA.HI R5, R4, R5, RZ, 0x1c ;  /* 0x0000000504057211 */ /* 0x000fc800078fe0ff */
[----:B------:R-:W-:Y:S01]  /*0460*/  LEA R13, R5, UR4, 0x2 ;  /* 0x00000004050d7c11 */ /* 0x000fe2000f8e10ff */
[----:B------:R-:W-:Y:S01]  /*0470*/  IMAD.SHL.U32 R8, R27, 0x4, RZ ;  /* 0x000000041b087824 */ /* 0x000fe200078e00ff */
[----:B------:R-:W-:-:S04]  /*0480*/  SHF.R.U32.HI R2, RZ, 0x2, R27 ;  /* 0x00000002ff027819 */ /* 0x000fc8000001161b */
[----:B------:R-:W-:Y:S02]  /*0490*/  LOP3.LUT R8, R8, 0x1fc, RZ, 0xc0, !PT ;  /* 0x000001fc08087812 */ /* 0x000fe400078ec0ff */
[----:B------:R-:W-:-:S05]  /*04a0*/  LOP3.LUT R3, R2, 0x1c, RZ, 0xc0, !PT ;  /* 0x0000001c02037812 */ /* 0x000fca00078ec0ff */
[----:B------:R-:W-:-:S05]  /*04b0*/  IMAD.IADD R3, R8, 0x1, R3 ;  /* 0x0000000108037824 */ /* 0x000fca00078e0203 */
[----:B------:R-:W-:Y:S01]  /*04c0*/  LEA R4, R3, UR4, 0x2 ;  /* 0x0000000403047c11 */ /* 0x000fe2000f8e10ff */
[----:B------:R-:W-:Y:S01]  /*04d0*/  IMAD.SHL.U32 R18, R18, 0x4, RZ ;  /* 0x0000000412127824 */ /* 0x000fe200078e00ff */
[----:B------:R-:W0:Y:S04]  /*04e0*/  LDC.64 R2, c[0x0][0x218] ;  /* 0x00008600ff027b82 */ /* 0x000e280000000a00 */
[----:B------:R-:W-:-:S05]  /*04f0*/  LOP3.LUT R18, R19, 0x3c, R18, 0xf8, !PT ;  /* 0x0000003c13127812 */ /* 0x000fca00078ef812 */
[----:B------:R-:W-:-:S05]  /*0500*/  IMAD.HI R9, R18, 0x2aaaaaab, RZ ;  /* 0x2aaaaaab12097827 */ /* 0x000fca00078e02ff */
[----:B------:R-:W-:-:S04]  /*0510*/  SHF.R.U32.HI R10, RZ, 0x1f, R9 ;  /* 0x0000001fff0a7819 */ /* 0x000fc80000011609 */
[----:B------:R-:W-:Y:S02]  /*0520*/  LEA.HI.SX32 R11, R9, R10, 0x1a ;  /* 0x0000000a090b7211 */ /* 0x000fe400078fd2ff */
[----:B------:R-:W-:Y:S02]  /*0530*/  LOP3.LUT R10, R8, 0x200, RZ, 0xfc, !PT ;  /* 0x00000200080a7812 */ /* 0x000fe400078efcff */
[----:B------:R-:W-:Y:S01]  /*0540*/  ISETP.GE.AND P0, PT, R18, 0x24000, PT ;  /* 0x000240001200780c */ /* 0x000fe20003f06270 */
[----:B------:R-:W-:Y:S01]  /*0550*/  IMAD R18, R11, -0x180, R18 ;  /* 0xfffffe800b127824 */ /* 0x000fe200078e0212 */
[----:B------:R-:W-:Y:S02]  /*0560*/  LOP3.LUT R9, R15, R0, RZ, 0xfc, !PT ;  /* 0x000000000f097212 */ /* 0x000fe400078efcff */
[----:B------:R-:W-:Y:S02]  /*0570*/  LOP3.LUT R0, R15, 0x8, R0, 0xfe, !PT ;  /* 0x000000080f007812 */ /* 0x000fe400078efe00 */
[----:B------:R-:W-:Y:S01]  /*0580*/  SHF.R.U32.HI R10, RZ, 0x4, R10 ;  /* 0x00000004ff0a7819 */ /* 0x000fe2000001160a */
[----:B------:R-:W-:Y:S01]  /*0590*/  IMAD R18, R11, 0xd80, R18 ;  /* 0x00000d800b127824 */ /* 0x000fe200078e0212 */
[----:B------:R-:W-:-:S02]  /*05a0*/  ISETP.LT.AND P1, PT, R9, 0x9, !P0 ;  /* 0x000000090900780c */ /* 0x000fc40004721270 */
[----:B------:R-:W-:Y:S02]  /*05b0*/  ISETP.LT.AND P0, PT, R0, 0x9, !P0 ;  /* 0x000000090000780c */ /* 0x000fe40004701270 */
[----:B------:R-:W-:Y:S01]  /*05c0*/  LOP3.LUT R11, R10, 0x3c, RZ, 0xc0, !PT ;  /* 0x0000003c0a0b7812 */ /* 0x000fe200078ec0ff */
[----:B------:R-:W-:-:S04]  /*05d0*/  IMAD R9, R9, 0x180, R18 ;  /* 0x0000018009097824 */ /* 0x000fc800078e0212 */
[----:B------:R-:W-:Y:S02]  /*05e0*/  IMAD.IADD R11, R8, 0x1, R11 ;  /* 0x00000001080b7824 */ /* 0x000fe400078e020b */
[----:B0-----:R-:W-:-:S03]  /*05f0*/  IMAD.WIDE R8, R9, 0x4, R2 ;  /* 0x0000000409087825 */ /* 0x001fc600078e0202 */
[----:B------:R-:W-:Y:S01]  /*0600*/  LEA R11, R11, UR4, 0x2 ;  /* 0x000000040b0b7c11 */ /* 0x000fe2000f8e10ff */
[----:B--2---:R-:W-:Y:S04]  /*0610*/  STS [R13+0x20], R14 ;  /* 0x0000200e0d007388 */ /* 0x004fe80000000800 */
[----:B---3--:R-:W-:Y:S04]  /*0620*/  STS [R13+0x40], R20 ;  /* 0x000040140d007388 */ /* 0x008fe80000000800 */
[----:B----4-:R-:W-:Y:S04]  /*0630*/  STS [R13+0x60], R21 ;  /* 0x000060150d007388 */ /* 0x010fe80000000800 */
[----:B-----5:R-:W-:Y:S04]  /*0640*/  STS [R13+0x80], R22 ;  /* 0x000080160d007388 */ /* 0x020fe80000000800 */
[----:B------:R-:W-:Y:S04]  /*0650*/  STS [R13+0xa0], R24 ;  /* 0x0000a0180d007388 */ /* 0x000fe80000000800 */
[----:B------:R-:W-:Y:S04]  /*0660*/  STS [R13+0xc0], R23 ;  /* 0x0000c0170d007388 */ /* 0x000fe80000000800 */
[----:B------:R-:W-:Y:S04]  /*0670*/  STS [R13], R26 ;  /* 0x0000001a0d007388 */ /* 0x000fe80000000800 */
[----:B------:R-:W-:Y:S01]  /*0680*/  STS [R13+0xe0], R25 ;  /* 0x0000e0190d007388 */ /* 0x000fe20000000800 */
[----:B------:R-:W-:Y:S06]  /*0690*/  BAR.SYNC.DEFER_BLOCKING 0x0 ;  /* 0x0000000000007b1d */ /* 0x000fec0000010000 */
[----:B------:R-:W0:Y:S04]  /*06a0*/  LDS.128 R4, [R4] ;  /* 0x0000000004047984 */ /* 0x000e280000000c00 */
[----:B0-----:R0:W-:Y:S02]  /*06b0*/  @P1 STG.E.128 desc[UR6][R8.64], R4 ;  /* 0x0000000408001986 */ /* 0x0011e4000c101d06 */
[----:B0-----:R-:W-:Y:S05]  /*06c0*/  @!P0 EXIT ;  /* 0x000000000000894d */ /* 0x001fea0003800000 */
[----:B0-----:R-:W0:Y:S01]  /*06d0*/  LDS.128 R8, [R11+0x800] ;  /* 0x000800000b087984 */ /* 0x001e220000000c00 */
[----:B------:R-:W-:-:S04]  /*06e0*/  IMAD R5, R0, 0x180, R18 ;  /* 0x0000018000057824 */ /* 0x000fc800078e0212 */
[----:B------:R-:W-:-:S05]  /*06f0*/  IMAD.WIDE R2, R5, 0x4, R2 ;  /* 0x0000000405027825 */ /* 0x000fca00078e0202 */
[----:B0-----:R-:W-:Y:S01]  /*0700*/  STG.E.128 desc[UR6][R2.64], R8 ;  /* 0x0000000802007986 */ /* 0x001fe2000c101d06 */
[----:B------:R-:W-:Y:S05]  /*0710*/  EXIT ;  /* 0x000000000000794d */ /* 0x000fea0003800000 */
.L_x_0:
[----:B------:R-:W-:-:S00]  /*0720*/  BRA `(.L_x_0) ;  /* 0xfffffffc00fc7947 */ /* 0x000fc0000383ffff */
[----:B------:R-:W-:-:S00]  /*0730*/  NOP ;  /* 0x0000000000007918 */ /* 0x000fc00000000000 */
        /* <DEDUP_REMOVED lines=12> */
.L_x_1:


//--------------------- .nv.shared.triton_poi_fused_5 --------------------------
	.section	.nv.shared.triton_poi_fused_5,"aw",@nobits
	.sectionflags	@""
	.align	16
	.zero		1024


//--------------------- .nv.constant0.triton_poi_fused_5 --------------------------
	.section	.nv.constant0.triton_poi_fused_5,"a",@progbits
	.sectionflags	@""
	.align	4
.nv.constant0.triton_poi_fused_5:
	.zero		552
